//
// Generated by NVIDIA NVVM Compiler
//
// Compiler Build ID: CL-36424714
// Cuda compilation tools, release 13.0, V13.0.88
// Based on NVVM 20.0.0
//

.version 9.0
.target sm_100
.address_size 64

	// .globl	_Z6kernelIf7functorEvRKT0_PT_S5_i

.visible .entry _Z6kernelIf7functorEvRKT0_PT_S5_i(
	.param .u64 .ptr .align 1 _Z6kernelIf7functorEvRKT0_PT_S5_i_param_0,
	.param .u64 .ptr .align 1 _Z6kernelIf7functorEvRKT0_PT_S5_i_param_1,
	.param .u64 .ptr .align 1 _Z6kernelIf7functorEvRKT0_PT_S5_i_param_2,
	.param .u32 _Z6kernelIf7functorEvRKT0_PT_S5_i_param_3
)
{
	.reg .pred 	%p<2>;
	.reg .b32 	%r<8>;
	.reg .b32 	%f<14>;
	.reg .b64 	%rd<8>;

	ld.param.u64 	%rd1, [_Z6kernelIf7functorEvRKT0_PT_S5_i_param_1];
	ld.param.u64 	%rd2, [_Z6kernelIf7functorEvRKT0_PT_S5_i_param_2];
	ld.param.u32 	%r2, [_Z6kernelIf7functorEvRKT0_PT_S5_i_param_3];
	mov.u32 	%r3, %tid.x;
	mov.u32 	%r4, %ctaid.x;
	mov.u32 	%r5, %ntid.x;
	mad.lo.s32 	%r1, %r4, %r5, %r3;
	setp.ge.s32 	%p1, %r1, %r2;
	@%p1 bra 	$L__BB0_2;
	cvta.to.global.u64 	%rd3, %rd1;
	cvta.to.global.u64 	%rd4, %rd2;
	mul.wide.s32 	%rd5, %r1, 4;
	add.s64 	%rd6, %rd3, %rd5;
	ld.global.f32 	%f1, [%rd6];
	fma.rn.f32 	%f2, %f1, 0f3BBB989D, 0f3F000000;
	cvt.sat.f32.f32 	%f3, %f2;
	mov.f32 	%f4, 0f4B400001;
	mov.f32 	%f5, 0f437C0000;
	fma.rm.f32 	%f6, %f3, %f5, %f4;
	add.f32 	%f7, %f6, 0fCB40007F;
	neg.f32 	%f8, %f7;
	fma.rn.f32 	%f9, %f1, 0f3FB8AA3B, %f8;
	fma.rn.f32 	%f10, %f1, 0f32A57060, %f9;
	mov.b32 	%r6, %f6;
	shl.b32 	%r7, %r6, 23;
	mov.b32 	%f11, %r7;
	ex2.approx.ftz.f32 	%f12, %f10;
	mul.f32 	%f13, %f12, %f11;
	add.s64 	%rd7, %rd4, %rd5;
	st.global.f32 	[%rd7], %f13;
$L__BB0_2:
	ret;

}


// ===== COMPILED SASS (sm_100) =====

	.target	sm_100

	.elftype	@"ET_EXEC"


//--------------------- .note.nv.tkinfo           --------------------------
	.section	.note.nv.tkinfo,"",@"SHT_NOTE"
	.sectionflags	@"SHF_NOTE_NV_TKINFO"
	.tkinfo
        /*0018*/ 	.word	0x00000002
        /*0030*/ 	.string	""
        /*0030*/ 	.string	"ptxas"
        /*0030*/ 	.string	"Cuda compilation tools, release 13.0, V13.0.88"
        /*0030*/ 	.string	"Build cuda_13.0.r13.0/compiler.36424714_0"
        /*0030*/ 	.string	"-arch sm_100 -m 64 "



//--------------------- .note.nv.cuinfo           --------------------------
	.section	.note.nv.cuinfo,"",@"SHT_NOTE"
	.sectionflags	@"SHF_NOTE_NV_CUINFO"
        /*0018*/ 	.short	0x0002
        /*001a*/ 	.short	0x0064
        /*001c*/ 	.short	0x0082
	.zero		2


//--------------------- .nv.info                  --------------------------
	.section	.nv.info,"",@"SHT_CUDA_INFO"
	.align	4


	//----- nvinfo : EIATTR_REGCOUNT
	.align		4
        /*0000*/ 	.byte	0x04, 0x2f
        /*0002*/ 	.short	(.L_1 - .L_0)
	.align		4
.L_0:
        /*0004*/ 	.word	index@(_Z6kernelIf7functorEvRKT0_PT_S5_i)
        /*0008*/ 	.word	0x0000000c


	//----- nvinfo : EIATTR_FRAME_SIZE
	.align		4
.L_1:
        /*000c*/ 	.byte	0x04, 0x11
        /*000e*/ 	.short	(.L_3 - .L_2)
	.align		4
.L_2:
        /*0010*/ 	.word	index@(_Z6kernelIf7functorEvRKT0_PT_S5_i)
        /*0014*/ 	.word	0x00000000


	//----- nvinfo : EIATTR_MIN_STACK_SIZE
	.align		4
.L_3:
        /*0018*/ 	.byte	0x04, 0x12
        /*001a*/ 	.short	(.L_5 - .L_4)
	.align		4
.L_4:
        /*001c*/ 	.word	index@(_Z6kernelIf7functorEvRKT0_PT_S5_i)
        /*0020*/ 	.word	0x00000000
.L_5:


//--------------------- .nv.compat                --------------------------
	.section	.nv.compat,"",@"SHT_CUDA_COMPAT_INFO"
	.align	4
        /*0000*/ 	.byte	0x02, 0x09, 0x00, 0x00, 0x02, 0x02, 0x01, 0x00, 0x02, 0x05, 0x05, 0x00, 0x03, 0x07, 0x01, 0x01
        /*0010*/ 	.byte	0x02, 0x03, 0x00, 0x00, 0x02, 0x06, 0x01, 0x00, 0x04, 0x0b, 0x08, 0x00, 0x09, 0x00, 0x00, 0x00
        /*0020*/ 	.byte	0x00, 0x00, 0x00, 0x00


//--------------------- .nv.info._Z6kernelIf7functorEvRKT0_PT_S5_i --------------------------
	.section	.nv.info._Z6kernelIf7functorEvRKT0_PT_S5_i,"",@"SHT_CUDA_INFO"
	.sectionflags	@""
	.align	4


	//----- nvinfo : EIATTR_CUDA_API_VERSION
	.align		4
        /*0000*/ 	.byte	0x04, 0x37
        /*0002*/ 	.short	(.L_7 - .L_6)
.L_6:
        /*0004*/ 	.word	0x00000082


	//----- nvinfo : EIATTR_KPARAM_INFO
	.align		4
.L_7:
        /*0008*/ 	.byte	0x04, 0x17
        /*000a*/ 	.short	(.L_9 - .L_8)
.L_8:
        /*000c*/ 	.word	0x00000000
        /*0010*/ 	.short	0x0003
        /*0012*/ 	.short	0x0018
        /*0014*/ 	.byte	0x00, 0xf0, 0x11, 0x00


	//----- nvinfo : EIATTR_KPARAM_INFO
	.align		4
.L_9:
        /*0018*/ 	.byte	0x04, 0x17
        /*001a*/ 	.short	(.L_11 - .L_10)
.L_10:
        /*001c*/ 	.word	0x00000000
        /*0020*/ 	.short	0x0002
        /*0022*/ 	.short	0x0010
        /*0024*/ 	.byte	0x00, 0xf5, 0x21, 0x00


	//----- nvinfo : EIATTR_KPARAM_INFO
	.align		4
.L_11:
        /*0028*/ 	.byte	0x04, 0x17
        /*002a*/ 	.short	(.L_13 - .L_12)
.L_12:
        /*002c*/ 	.word	0x00000000
        /*0030*/ 	.short	0x0001
        /*0032*/ 	.short	0x0008
        /*0034*/ 	.byte	0x00, 0xf5, 0x21, 0x00


	//----- nvinfo : EIATTR_KPARAM_INFO
	.align		4
.L_13:
        /*0038*/ 	.byte	0x04, 0x17
        /*003a*/ 	.short	(.L_15 - .L_14)
.L_14:
        /*003c*/ 	.word	0x00000000
        /*0040*/ 	.short	0x0000
        /*0042*/ 	.short	0x0000
        /*0044*/ 	.byte	0x00, 0xf5, 0x21, 0x00


	//----- nvinfo : EIATTR_SPARSE_MMA_MASK
	.align		4
.L_15:
        /*0048*/ 	.byte	0x03, 0x50
        /*004a*/ 	.short	0x0000


	//----- nvinfo : EIATTR_MAXREG_COUNT
	.align		4
        /*004c*/ 	.byte	0x03, 0x1b
        /*004e*/ 	.short	0x00ff


	//----- nvinfo : EIATTR_MERCURY_ISA_VERSION
	.align		4
        /*0050*/ 	.byte	0x03, 0x5f
        /*0052*/ 	.short	0x0101


	//----- nvinfo : EIATTR_VRC_CTA_INIT_COUNT
	.align		4
        /*0054*/ 	.byte	0x02, 0x4a
	.zero		1
	.zero		1


	//----- nvinfo : EIATTR_EXIT_INSTR_OFFSETS
	.align		4
        /*0058*/ 	.byte	0x04, 0x1c
        /*005a*/ 	.short	(.L_17 - .L_16)


	//   ....[0]....
.L_16:
        /*005c*/ 	.word	0x00000070


	//   ....[1]....
        /*0060*/ 	.word	0x00000190


	//----- nvinfo : EIATTR_CBANK_PARAM_SIZE
	.align		4
.L_17:
        /*0064*/ 	.byte	0x03, 0x19
        /*0066*/ 	.short	0x001c


	//----- nvinfo : EIATTR_PARAM_CBANK
	.align		4
        /*0068*/ 	.byte	0x04, 0x0a
        /*006a*/ 	.short	(.L_19 - .L_18)
	.align		4
.L_18:
        /*006c*/ 	.word	index@(.nv.constant0._Z6kernelIf7functorEvRKT0_PT_S5_i)
        /*0070*/ 	.short	0x0380
        /*0072*/ 	.short	0x001c


	//----- nvinfo : EIATTR_SW_WAR
	.align		4
.L_19:
        /*0074*/ 	.byte	0x04, 0x36
        /*0076*/ 	.short	(.L_21 - .L_20)
.L_20:
        /*0078*/ 	.word	0x00000008
.L_21:


//--------------------- .nv.callgraph             --------------------------
	.section	.nv.callgraph,"",@"SHT_CUDA_CALLGRAPH"
	.align	4
	.sectionentsize	8
	.align		4
        /*0000*/ 	.word	0x00000000
	.align		4
        /*0004*/ 	.word	0xffffffff
	.align		4
        /*0008*/ 	.word	0x00000000
	.align		4
        /*000c*/ 	.word	0xfffffffe
	.align		4
        /*0010*/ 	.word	0x00000000
	.align		4
        /*0014*/ 	.word	0xfffffffd
	.align		4
        /*0018*/ 	.word	0x00000000
	.align		4
        /*001c*/ 	.word	0xfffffffc


//--------------------- .text._Z6kernelIf7functorEvRKT0_PT_S5_i --------------------------
	.section	.text._Z6kernelIf7functorEvRKT0_PT_S5_i,"ax",@progbits
	.align	128
        .global         _Z6kernelIf7functorEvRKT0_PT_S5_i
        .type           _Z6kernelIf7functorEvRKT0_PT_S5_i,@function
        .size           _Z6kernelIf7functorEvRKT0_PT_S5_i,(.L_x_1 - _Z6kernelIf7functorEvRKT0_PT_S5_i)
        .other          _Z6kernelIf7functorEvRKT0_PT_S5_i,@"STO_CUDA_ENTRY STV_DEFAULT"
_Z6kernelIf7functorEvRKT0_PT_S5_i:
.text._Z6kernelIf7functorEvRKT0_PT_S5_i:
[----:B------:R-:W-:Y:S01]  /*0000*/  LDC R1, c[0x0][0x37c] ;  /* 0x0000df00ff017b82 */ /* 0x000fe20000000800 */
[----:B------:R-:W0:Y:S07]  /*0010*/  S2R R7, SR_TID.X ;  /* 0x0000000000077919 */ /* 0x000e2e0000002100 */
[----:B------:R-:W0:Y:S01]  /*0020*/  S2UR UR4, SR_CTAID.X ;  /* 0x00000000000479c3 */ /* 0x000e220000002500 */
[----:B------:R-:W1:Y:S07]  /*0030*/  LDCU UR5, c[0x0][0x398] ;  /* 0x00007300ff0577ac */ /* 0x000e6e0008000800 */
[----:B------:R-:W0:Y:S02]  /*0040*/  LDC R0, c[0x0][0x360] ;  /* 0x0000d800ff007b82 */ /* 0x000e240000000800 */
[----:B0-----:R-:W-:-:S05]  /*0050*/  IMAD R7, R0, UR4, R7 ;  /* 0x0000000400077c24 */ /* 0x001fca000f8e0207 */
[----:B-1----:R-:W-:-:S13]  /*0060*/  ISETP.GE.AND P0, PT, R7, UR5, PT ;  /* 0x0000000507007c0c */ /* 0x002fda000bf06270 */
[----:B------:R-:W-:Y:S05]  /*0070*/  @P0 EXIT ;  /* 0x000000000000094d */ /* 0x000fea0003800000 */
[----:B------:R-:W0:Y:S01]  /*0080*/  LDC.64 R2, c[0x0][0x388] ;  /* 0x0000e200ff027b82 */ /* 0x000e220000000a00 */
[----:B------:R-:W1:Y:S01]  /*0090*/  LDCU.64 UR4, c[0x0][0x358] ;  /* 0x00006b00ff0477ac */ /* 0x000e620008000a00 */
[----:B0-----:R-:W-:-:S06]  /*00a0*/  IMAD.WIDE R2, R7, 0x4, R2 ;  /* 0x0000000407027825 */ /* 0x001fcc00078e0202 */
[----:B-1----:R-:W2:Y:S01]  /*00b0*/  LDG.E R2, desc[UR4][R2.64] ;  /* 0x0000000402027981 */ /* 0x002ea2000c1e1900 */
[----:B------:R-:W-:Y:S01]  /*00c0*/  HFMA2 R5, -RZ, RZ, 0.96630859375, -0.0022525787353515625 ;  /* 0x3bbb989dff057431 */ /* 0x000fe200000001ff */
[----:B------:R-:W-:-:S04]  /*00d0*/  MOV R9, 0x437c0000 ;  /* 0x437c000000097802 */ /* 0x000fc80000000f00 */
[----:B--2---:R-:W-:Y:S02]  /*00e0*/  FFMA.SAT R0, R2, R5, 0.5 ;  /* 0x3f00000002007423 */ /* 0x004fe40000002005 */
[----:B------:R-:W0:Y:S02]  /*00f0*/  LDC.64 R4, c[0x0][0x390] ;  /* 0x0000e400ff047b82 */ /* 0x000e240000000a00 */
[----:B------:R-:W-:-:S04]  /*0100*/  FFMA.RM R0, R0, R9, 12582913 ;  /* 0x4b40000100007423 */ /* 0x000fc80000004009 */
[C---:B------:R-:W-:Y:S01]  /*0110*/  FADD R9, R0.reuse, -12583039 ;  /* 0xcb40007f00097421 */ /* 0x040fe20000000000 */
[----:B------:R-:W-:-:S03]  /*0120*/  SHF.L.U32 R0, R0, 0x17, RZ ;  /* 0x0000001700007819 */ /* 0x000fc600000006ff */
[----:B------:R-:W-:-:S04]  /*0130*/  FFMA R9, R2, 1.4426950216293334961, -R9 ;  /* 0x3fb8aa3b02097823 */ /* 0x000fc80000000809 */
[----:B------:R-:W-:-:S06]  /*0140*/  FFMA R9, R2, 1.925963033500011079e-08, R9 ;  /* 0x32a5706002097823 */ /* 0x000fcc0000000009 */
[----:B------:R-:W1:Y:S01]  /*0150*/  MUFU.EX2 R9, R9 ;  /* 0x0000000900097308 */ /* 0x000e620000000800 */
[----:B0-----:R-:W-:-:S04]  /*0160*/  IMAD.WIDE R2, R7, 0x4, R4 ;  /* 0x0000000407027825 */ /* 0x001fc800078e0204 */
[----:B-1----:R-:W-:-:S05]  /*0170*/  FMUL R5, R0, R9 ;  /* 0x0000000900057220 */ /* 0x002fca0000400000 */
[----:B------:R-:W-:Y:S01]  /*0180*/  STG.E desc[UR4][R2.64], R5 ;  /* 0x0000000502007986 */ /* 0x000fe2000c101904 */
[----:B------:R-:W-:Y:S05]  /*0190*/  EXIT ;  /* 0x000000000000794d */ /* 0x000fea0003800000 */
.L_x_0:
[----:B------:R-:W-:-:S00]  /*01a0*/  BRA `(.L_x_0) ;  /* 0xfffffffc00fc7947 */ /* 0x000fc0000383ffff */
[----:B------:R-:W-:-:S00]  /*01b0*/  NOP ;  /* 0x0000000000007918 */ /* 0x000fc00000000000 */
        /* <DEDUP_REMOVED lines=12> */
.L_x_1:


//--------------------- .nv.shared.reserved.0     --------------------------
	.section	.nv.shared.reserved.0,"aw",@nobits
	.weak		__nv_reservedSMEM_offset_0_alias
	.size		__nv_reservedSMEM_offset_0_alias, 0, 64
	.other		__nv_reservedSMEM_offset_0_alias,@"STO_CUDA_RESERVED_SHARED STV_DEFAULT"
__nv_reservedSMEM_offset_0_alias:
	.zero		0
	.zero		64


//--------------------- .nv.constant0._Z6kernelIf7functorEvRKT0_PT_S5_i --------------------------
	.section	.nv.constant0._Z6kernelIf7functorEvRKT0_PT_S5_i,"a",@progbits
	.sectionflags	@""
	.align	4
.nv.constant0._Z6kernelIf7functorEvRKT0_PT_S5_i:
	.zero		924


//--------------------- SYMBOLS --------------------------

	.type		.nv.reservedSmem.offset0,@object
	.size		.nv.reservedSmem.offset0,0x4
